	.headerflags	@"EF_CUDA_TEXMODE_UNIFIED EF_CUDA_64BIT_ADDRESS EF_CUDA_ACCELERATORS EF_CUDA_SM90 EF_CUDA_VIRTUAL_SM(EF_CUDA_SM90)"
	.elftype	@"ET_EXEC"


//--------------------- .nv.info                  --------------------------
	.section	.nv.info,"",@"SHT_CUDA_INFO"
	.align	4


	//----- nvinfo : EIATTR_REGCOUNT
	.align		4
        /*0000*/ 	.byte	0x04, 0x2f
        /*0002*/ 	.short	(.L_1 - .L_0)
	.align		4
.L_0:
        /*0004*/ 	.word	index@(triton_poi_fused_2)
        /*0008*/ 	.word	0x00000018


	//----- nvinfo : EIATTR_MIN_STACK_SIZE
	.align		4
.L_1:
        /*000c*/ 	.byte	0x04, 0x12
        /*000e*/ 	.short	(.L_3 - .L_2)
	.align		4
.L_2:
        /*0010*/ 	.word	index@(triton_poi_fused_2)
        /*0014*/ 	.word	0x00000000


	//----- nvinfo : EIATTR_FRAME_SIZE
	.align		4
.L_3:
        /*0018*/ 	.byte	0x04, 0x11
        /*001a*/ 	.short	(.L_5 - .L_4)
	.align		4
.L_4:
        /*001c*/ 	.word	index@(triton_poi_fused_2)
        /*0020*/ 	.word	0x00000000


	//----- nvinfo : EIATTR_MIN_STACK_SIZE
	.align		4
.L_5:
        /*0024*/ 	.byte	0x04, 0x12
        /*0026*/ 	.short	(.L_7 - .L_6)
	.align		4
.L_6:
        /*0028*/ 	.word	index@(triton_poi_fused_2)
        /*002c*/ 	.word	0x00000000
.L_7:


//--------------------- .nv.info.triton_poi_fused_2 --------------------------
	.section	.nv.info.triton_poi_fused_2,"",@"SHT_CUDA_INFO"
	.sectionflags	@""
	.align	4


	//----- nvinfo : EIATTR_CUDA_API_VERSION
	.align		4
        /*0000*/ 	.byte	0x04, 0x37
        /*0002*/ 	.short	(.L_9 - .L_8)
.L_8:
        /*0004*/ 	.word	0x0000007c


	//----- nvinfo : EIATTR_KPARAM_INFO
	.align		4
.L_9:
        /*0008*/ 	.byte	0x04, 0x17
        /*000a*/ 	.short	(.L_11 - .L_10)
.L_10:
        /*000c*/ 	.word	0x00000000
        /*0010*/ 	.short	0x0002
        /*0012*/ 	.short	0x0010
        /*0014*/ 	.byte	0x00, 0xf0, 0x11, 0x00


	//----- nvinfo : EIATTR_KPARAM_INFO
	.align		4
.L_11:
        /*0018*/ 	.byte	0x04, 0x17
        /*001a*/ 	.short	(.L_13 - .L_12)
.L_12:
        /*001c*/ 	.word	0x00000000
        /*0020*/ 	.short	0x0001
        /*0022*/ 	.short	0x0008
        /*0024*/ 	.byte	0x00, 0xf4, 0x21, 0x00


	//----- nvinfo : EIATTR_KPARAM_INFO
	.align		4
.L_13:
        /*0028*/ 	.byte	0x04, 0x17
        /*002a*/ 	.short	(.L_15 - .L_14)
.L_14:
        /*002c*/ 	.word	0x00000000
        /*0030*/ 	.short	0x0000
        /*0032*/ 	.short	0x0000
        /*0034*/ 	.byte	0x00, 0xf4, 0x21, 0x00


	//----- nvinfo : EIATTR_SPARSE_MMA_MASK
	.align		4
.L_15:
        /*0038*/ 	.byte	0x03, 0x50
        /*003a*/ 	.short	0x0000


	//----- nvinfo : EIATTR_MAXREG_COUNT
	.align		4
        /*003c*/ 	.byte	0x03, 0x1b
        /*003e*/ 	.short	0x00ff


	//----- nvinfo : EIATTR_EXIT_INSTR_OFFSETS
	.align		4
        /*0040*/ 	.byte	0x04, 0x1c
        /*0042*/ 	.short	(.L_17 - .L_16)


	//   ....[0]....
.L_16:
        /*0044*/ 	.word	0x00000380


	//   ....[1]....
        /*0048*/ 	.word	0x000003c0


	//----- nvinfo : EIATTR_REQNTID
	.align		4
.L_17:
        /*004c*/ 	.byte	0x04, 0x10
        /*004e*/ 	.short	(.L_19 - .L_18)
.L_18:
        /*0050*/ 	.word	0x00000080
        /*0054*/ 	.word	0x00000001
        /*0058*/ 	.word	0x00000001


	//----- nvinfo : EIATTR_CBANK_PARAM_SIZE
	.align		4
.L_19:
        /*005c*/ 	.byte	0x03, 0x19
        /*005e*/ 	.short	0x0014


	//----- nvinfo : EIATTR_PARAM_CBANK
	.align		4
        /*0060*/ 	.byte	0x04, 0x0a
        /*0062*/ 	.short	(.L_21 - .L_20)
	.align		4
.L_20:
        /*0064*/ 	.word	index@(.nv.constant0.triton_poi_fused_2)
        /*0068*/ 	.short	0x0210
        /*006a*/ 	.short	0x0014


	//----- nvinfo : EIATTR_SW_WAR
	.align		4
.L_21:
        /*006c*/ 	.byte	0x04, 0x36
        /*006e*/ 	.short	(.L_23 - .L_22)
.L_22:
        /*0070*/ 	.word	0x00000008
.L_23:


//--------------------- .nv.callgraph             --------------------------
	.section	.nv.callgraph,"",@"SHT_CUDA_CALLGRAPH"
	.align	4
	.sectionentsize	8
	.align		4
        /*0000*/ 	.word	0x00000000
	.align		4
        /*0004*/ 	.word	0xffffffff
	.align		4
        /*0008*/ 	.word	0x00000000
	.align		4
        /*000c*/ 	.word	0xfffffffe
	.align		4
        /*0010*/ 	.word	0x00000000
	.align		4
        /*0014*/ 	.word	0xfffffffd
	.align		4
        /*0018*/ 	.word	0x00000000
	.align		4
        /*001c*/ 	.word	0xfffffffc


//--------------------- .text.triton_poi_fused_2  --------------------------
	.section	.text.triton_poi_fused_2,"ax",@progbits
	.align	128
        .global         triton_poi_fused_2
        .type           triton_poi_fused_2,@function
        .size           triton_poi_fused_2,(.L_x_1 - triton_poi_fused_2)
        .other          triton_poi_fused_2,@"STO_CUDA_ENTRY STV_DEFAULT"
triton_poi_fused_2:
.text.triton_poi_fused_2:
[----:B------:R-:W0:Y:S02]  /*0000*/  LDC R1, c[0x0][0x28] ;  /* 0x00000a00ff017b82 */ /* 0x000e240000000800 */
[----:B------:R-:W1:Y:S01]  /*0010*/  S2R R0, SR_TID.X ;  /* 0x0000000000007919 */ /* 0x000e620000002100 */
[----:B------:R-:W2:Y:S01]  /*0020*/  LDC.64 R2, c[0x0][0x210] ;  /* 0x00008400ff027b82 */ /* 0x000ea20000000a00 */
[----:B------:R-:W-:Y:S01]  /*0030*/  ULDC.64 UR4, c[0x0][0x208] ;  /* 0x0000820000047ab9 */ /* 0x000fe20000000a00 */
[----:B------:R-:W3:Y:S01]  /*0040*/  S2R R7, SR_CTAID.X ;  /* 0x0000000000077919 */ /* 0x000ee20000002500 */
[----:B-1----:R-:W-:Y:S01]  /*0050*/  IMAD.SHL.U32 R0, R0, 0x2, RZ ;  /* 0x0000000200007824 */ /* 0x002fe200078e00ff */
[----:B---3--:R-:W-:-:S04]  /*0060*/  SHF.R.S32.HI R4, RZ, 0x17, R7 ;  /* 0x00000017ff047819 */ /* 0x008fc80000011407 */
[----:B------:R-:W-:Y:S02]  /*0070*/  LOP3.LUT R0, R0, 0xfe, RZ, 0xc0, !PT ;  /* 0x000000fe00007812 */ /* 0x000fe400078ec0ff */
[----:B------:R-:W-:-:S03]  /*0080*/  SGXT R4, R4, 0x1 ;  /* 0x000000010404781a */ /* 0x000fc60000000200 */
[----:B------:R-:W-:-:S05]  /*0090*/  IMAD R7, R7, 0x100, R0 ;  /* 0x0000010007077824 */ /* 0x000fca00078e0200 */
[CC--:B------:R-:W-:Y:S02]  /*00a0*/  LEA.HI R0, R4.reuse, R7.reuse, RZ, 0x4 ;  /* 0x0000000704007211 */ /* 0x0c0fe400078f20ff */
[-C--:B------:R-:W-:Y:S02]  /*00b0*/  LEA.HI R4, R4, R7.reuse, RZ, 0x6 ;  /* 0x0000000704047211 */ /* 0x080fe400078f30ff */
[----:B------:R-:W-:Y:S02]  /*00c0*/  LOP3.LUT R0, R0, 0xfffffff0, RZ, 0xc0, !PT ;  /* 0xfffffff000007812 */ /* 0x000fe400078ec0ff */
[----:B------:R-:W-:Y:S02]  /*00d0*/  LOP3.LUT R4, R4, 0xffffffc0, RZ, 0xc0, !PT ;  /* 0xffffffc004047812 */ /* 0x000fe400078ec0ff */
[----:B------:R-:W-:Y:S02]  /*00e0*/  ISETP.GE.AND P0, PT, R7, 0x100, PT ;  /* 0x000001000700780c */ /* 0x000fe40003f06270 */
[----:B------:R-:W-:-:S02]  /*00f0*/  IADD3 R17, R4, R7, -R0 ;  /* 0x0000000704117210 */ /* 0x000fc40007ffe800 */
[----:B------:R-:W-:-:S03]  /*0100*/  CS2R R4, SRZ ;  /* 0x0000000000047805 */ /* 0x000fc6000001ff00 */
[----:B--2---:R-:W-:Y:S01]  /*0110*/  IMAD.WIDE R10, R17, 0x4, R2 ;  /* 0x00000004110a7825 */ /* 0x004fe200078e0202 */
[----:B------:R-:W-:-:S03]  /*0120*/  CS2R R8, SRZ ;  /* 0x0000000000087805 */ /* 0x000fc6000001ff00 */
[C---:B------:R-:W-:Y:S02]  /*0130*/  VIADD R13, R17.reuse, 0x10 ;  /* 0x00000010110d7836 */ /* 0x040fe40000000000 */
[----:B------:R1:W2:Y:S01]  /*0140*/  @!P0 LDG.E.EL.64 R4, desc[UR4][R10.64] ;  /* 0x000000040a048981 */ /* 0x0002a2000c2e1b00 */
[----:B------:R-:W-:Y:S02]  /*0150*/  VIADD R15, R17, 0x20 ;  /* 0x00000020110f7836 */ /* 0x000fe40000000000 */
[----:B------:R-:W-:Y:S01]  /*0160*/  IMAD.WIDE R12, R13, 0x4, R2 ;  /* 0x000000040d0c7825 */ /* 0x000fe200078e0202 */
[----:B------:R-:W-:-:S04]  /*0170*/  CS2R R18, SRZ ;  /* 0x0000000000127805 */ /* 0x000fc8000001ff00 */
[----:B------:R-:W3:Y:S01]  /*0180*/  @!P0 LDG.E.EL.64 R8, desc[UR4][R12.64] ;  /* 0x000000040c088981 */ /* 0x000ee2000c2e1b00 */
[----:B------:R-:W-:-:S05]  /*0190*/  IMAD.WIDE R14, R15, 0x4, R2 ;  /* 0x000000040f0e7825 */ /* 0x000fca00078e0202 */
[----:B------:R-:W4:Y:S01]  /*01a0*/  @!P0 LDG.E.EL.64 R18, desc[UR4][R14.64] ;  /* 0x000000040e128981 */ /* 0x000f22000c2e1b00 */
[----:B------:R-:W-:Y:S01]  /*01b0*/  VIADD R17, R17, 0x30 ;  /* 0x0000003011117836 */ /* 0x000fe20000000000 */
[----:B------:R-:W-:-:S03]  /*01c0*/  CS2R R20, SRZ ;  /* 0x0000000000147805 */ /* 0x000fc6000001ff00 */
[----:B-1----:R-:W-:-:S05]  /*01d0*/  IMAD.WIDE R10, R17, 0x4, R2 ;  /* 0x00000004110a7825 */ /* 0x002fca00078e0202 */
[----:B------:R-:W5:Y:S01]  /*01e0*/  @!P0 LDG.E.EL.64 R20, desc[UR4][R10.64] ;  /* 0x000000040a148981 */ /* 0x000f62000c2e1b00 */
[----:B------:R-:W-:Y:S01]  /*01f0*/  CS2R R16, SRZ ;  /* 0x0000000000107805 */ /* 0x000fe2000001ff00 */
[----:B------:R-:W-:-:S05]  /*0200*/  IMAD.WIDE R2, R7, 0x4, R2 ;  /* 0x0000000407027825 */ /* 0x000fca00078e0202 */
[----:B------:R1:W5:Y:S01]  /*0210*/  @!P0 LDG.E.64 R16, desc[UR4][R2.64] ;  /* 0x0000000402108981 */ /* 0x000362000c1e1b00 */
[C---:B--2---:R-:W-:Y:S02]  /*0220*/  FSETP.NAN.AND P3, PT, R4.reuse, R4, PT ;  /* 0x000000040400720b */ /* 0x044fe40003f68000 */
[C---:B------:R-:W-:Y:S02]  /*0230*/  FSETP.NAN.AND P4, PT, R5.reuse, R5, PT ;  /* 0x000000050500720b */ /* 0x040fe40003f88000 */
[----:B---3--:R-:W-:Y:S02]  /*0240*/  FSETP.GT.AND P1, PT, R4, R8, PT ;  /* 0x000000080400720b */ /* 0x008fe40003f24000 */
[----:B------:R-:W-:-:S07]  /*0250*/  FSETP.GT.AND P2, PT, R5, R9, PT ;  /* 0x000000090500720b */ /* 0x000fce0003f44000 */
[----:B------:R-:W-:Y:S02]  /*0260*/  @!P3 FSEL R4, R4, R8, P1 ;  /* 0x000000080404b208 */ /* 0x000fe40000800000 */
[----:B------:R-:W-:Y:S02]  /*0270*/  @!P4 FSEL R5, R5, R9, P2 ;  /* 0x000000090505c208 */ /* 0x000fe40001000000 */
[C---:B----4-:R-:W-:Y:S01]  /*0280*/  FSETP.GT.AND P1, PT, R4.reuse, R18, PT ;  /* 0x000000120400720b */ /* 0x050fe20003f24000 */
[----:B------:R-:W1:Y:S01]  /*0290*/  LDC.64 R8, c[0x0][0x218] ;  /* 0x00008600ff087b82 */ /* 0x000e620000000a00 */
[C---:B------:R-:W-:Y:S02]  /*02a0*/  FSETP.GT.AND P2, PT, R5.reuse, R19, PT ;  /* 0x000000130500720b */ /* 0x040fe40003f44000 */
[----:B------:R-:W-:Y:S02]  /*02b0*/  FSETP.NAN.AND P3, PT, R4, R4, PT ;  /* 0x000000040400720b */ /* 0x000fe40003f68000 */
[----:B------:R-:W-:-:S07]  /*02c0*/  FSETP.NAN.AND P4, PT, R5, R5, PT ;  /* 0x000000050500720b */ /* 0x000fce0003f88000 */
[----:B------:R-:W-:Y:S02]  /*02d0*/  @!P1 FSEL R4, R4, R18, P3 ;  /* 0x0000001204049208 */ /* 0x000fe40001800000 */
[----:B------:R-:W-:Y:S02]  /*02e0*/  @!P2 FSEL R5, R5, R19, P4 ;  /* 0x000000130505a208 */ /* 0x000fe40002000000 */
[C---:B-----5:R-:W-:Y:S02]  /*02f0*/  FSETP.GT.AND P1, PT, R4.reuse, R20, PT ;  /* 0x000000140400720b */ /* 0x060fe40003f24000 */
[C---:B------:R-:W-:Y:S02]  /*0300*/  FSETP.GT.AND P2, PT, R5.reuse, R21, PT ;  /* 0x000000150500720b */ /* 0x040fe40003f44000 */
[----:B------:R-:W-:Y:S02]  /*0310*/  FSETP.NAN.AND P3, PT, R4, R4, PT ;  /* 0x000000040400720b */ /* 0x000fe40003f68000 */
[----:B------:R-:W-:Y:S01]  /*0320*/  FSETP.NAN.AND P4, PT, R5, R5, PT ;  /* 0x000000050500720b */ /* 0x000fe20003f88000 */
[----:B-1----:R-:W-:-:S06]  /*0330*/  IMAD.WIDE R2, R7, 0x4, R8 ;  /* 0x0000000407027825 */ /* 0x002fcc00078e0208 */
[----:B------:R-:W-:Y:S02]  /*0340*/  @!P1 FSEL R4, R4, R20, P3 ;  /* 0x0000001404049208 */ /* 0x000fe40001800000 */
[----:B------:R-:W-:-:S03]  /*0350*/  @!P2 FSEL R5, R5, R21, P4 ;  /* 0x000000150505a208 */ /* 0x000fc60002000000 */
[----:B------:R-:W-:Y:S02]  /*0360*/  FADD R16, -R4, R16 ;  /* 0x0000001004107221 */ /* 0x000fe40000000100 */
[----:B------:R-:W-:Y:S01]  /*0370*/  FADD R17, -R5, R17 ;  /* 0x0000001105117221 */ /* 0x000fe20000000100 */
[----:B------:R-:W-:Y:S06]  /*0380*/  @P0 EXIT ;  /* 0x000000000000094d */ /* 0x000fec0003800000 */
[----:B------:R-:W-:Y:S01]  /*0390*/  FMUL R16, R16, 0.10000000149011611938 ;  /* 0x3dcccccd10107820 */ /* 0x000fe20000400000 */
[----:B------:R-:W-:-:S05]  /*03a0*/  FMUL R17, R17, 0.10000000149011611938 ;  /* 0x3dcccccd11117820 */ /* 0x000fca0000400000 */
[----:B------:R-:W-:Y:S01]  /*03b0*/  STG.E.64 desc[UR4][R2.64], R16 ;  /* 0x0000001002007986 */ /* 0x000fe2000c101b04 */
[----:B------:R-:W-:Y:S05]  /*03c0*/  EXIT ;  /* 0x000000000000794d */ /* 0x000fea0003800000 */
.L_x_0:
[----:B------:R-:W-:-:S00]  /*03d0*/  BRA `(.L_x_0) ;  /* 0xfffffffc00fc7947 */ /* 0x000fc0000383ffff */
[----:B------:R-:W-:-:S00]  /*03e0*/  NOP ;  /* 0x0000000000007918 */ /* 0x000fc00000000000 */
        /* <DEDUP_REMOVED lines=9> */
.L_x_1:


//--------------------- .nv.constant0.triton_poi_fused_2 --------------------------
	.section	.nv.constant0.triton_poi_fused_2,"a",@progbits
	.sectionflags	@""
	.align	4
.nv.constant0.triton_poi_fused_2:
	.zero		548
